	.headerflags	@"EF_CUDA_TEXMODE_UNIFIED EF_CUDA_64BIT_ADDRESS EF_CUDA_ACCELERATORS EF_CUDA_SM90 EF_CUDA_VIRTUAL_SM(EF_CUDA_SM90)"
	.elftype	@"ET_EXEC"


//--------------------- .nv.info                  --------------------------
	.section	.nv.info,"",@"SHT_CUDA_INFO"
	.align	4


	//----- nvinfo : EIATTR_REGCOUNT
	.align		4
        /*0000*/ 	.byte	0x04, 0x2f
        /*0002*/ 	.short	(.L_1 - .L_0)
	.align		4
.L_0:
        /*0004*/ 	.word	index@(triton_poi_fused_cat_78)
        /*0008*/ 	.word	0x0000000e


	//----- nvinfo : EIATTR_MIN_STACK_SIZE
	.align		4
.L_1:
        /*000c*/ 	.byte	0x04, 0x12
        /*000e*/ 	.short	(.L_3 - .L_2)
	.align		4
.L_2:
        /*0010*/ 	.word	index@(triton_poi_fused_cat_78)
        /*0014*/ 	.word	0x00000000


	//----- nvinfo : EIATTR_FRAME_SIZE
	.align		4
.L_3:
        /*0018*/ 	.byte	0x04, 0x11
        /*001a*/ 	.short	(.L_5 - .L_4)
	.align		4
.L_4:
        /*001c*/ 	.word	index@(triton_poi_fused_cat_78)
        /*0020*/ 	.word	0x00000000


	//----- nvinfo : EIATTR_MIN_STACK_SIZE
	.align		4
.L_5:
        /*0024*/ 	.byte	0x04, 0x12
        /*0026*/ 	.short	(.L_7 - .L_6)
	.align		4
.L_6:
        /*0028*/ 	.word	index@(triton_poi_fused_cat_78)
        /*002c*/ 	.word	0x00000000
.L_7:


//--------------------- .nv.info.triton_poi_fused_cat_78 --------------------------
	.section	.nv.info.triton_poi_fused_cat_78,"",@"SHT_CUDA_INFO"
	.sectionflags	@""
	.align	4


	//----- nvinfo : EIATTR_CUDA_API_VERSION
	.align		4
        /*0000*/ 	.byte	0x04, 0x37
        /*0002*/ 	.short	(.L_9 - .L_8)
.L_8:
        /*0004*/ 	.word	0x0000007c


	//----- nvinfo : EIATTR_KPARAM_INFO
	.align		4
.L_9:
        /*0008*/ 	.byte	0x04, 0x17
        /*000a*/ 	.short	(.L_11 - .L_10)
.L_10:
        /*000c*/ 	.word	0x00000000
        /*0010*/ 	.short	0x0003
        /*0012*/ 	.short	0x0018
        /*0014*/ 	.byte	0x00, 0xf0, 0x11, 0x00


	//----- nvinfo : EIATTR_KPARAM_INFO
	.align		4
.L_11:
        /*0018*/ 	.byte	0x04, 0x17
        /*001a*/ 	.short	(.L_13 - .L_12)
.L_12:
        /*001c*/ 	.word	0x00000000
        /*0020*/ 	.short	0x0002
        /*0022*/ 	.short	0x0010
        /*0024*/ 	.byte	0x00, 0xf4, 0x21, 0x00


	//----- nvinfo : EIATTR_KPARAM_INFO
	.align		4
.L_13:
        /*0028*/ 	.byte	0x04, 0x17
        /*002a*/ 	.short	(.L_15 - .L_14)
.L_14:
        /*002c*/ 	.word	0x00000000
        /*0030*/ 	.short	0x0001
        /*0032*/ 	.short	0x0008
        /*0034*/ 	.byte	0x00, 0xf4, 0x21, 0x00


	//----- nvinfo : EIATTR_KPARAM_INFO
	.align		4
.L_15:
        /*0038*/ 	.byte	0x04, 0x17
        /*003a*/ 	.short	(.L_17 - .L_16)
.L_16:
        /*003c*/ 	.word	0x00000000
        /*0040*/ 	.short	0x0000
        /*0042*/ 	.short	0x0000
        /*0044*/ 	.byte	0x00, 0xf4, 0x21, 0x00


	//----- nvinfo : EIATTR_SPARSE_MMA_MASK
	.align		4
.L_17:
        /*0048*/ 	.byte	0x03, 0x50
        /*004a*/ 	.short	0x0000


	//----- nvinfo : EIATTR_MAXREG_COUNT
	.align		4
        /*004c*/ 	.byte	0x03, 0x1b
        /*004e*/ 	.short	0x00ff


	//----- nvinfo : EIATTR_EXIT_INSTR_OFFSETS
	.align		4
        /*0050*/ 	.byte	0x04, 0x1c
        /*0052*/ 	.short	(.L_19 - .L_18)


	//   ....[0]....
.L_18:
        /*0054*/ 	.word	0x00000170


	//   ....[1]....
        /*0058*/ 	.word	0x00000190


	//----- nvinfo : EIATTR_REQNTID
	.align		4
.L_19:
        /*005c*/ 	.byte	0x04, 0x10
        /*005e*/ 	.short	(.L_21 - .L_20)
.L_20:
        /*0060*/ 	.word	0x00000080
        /*0064*/ 	.word	0x00000001
        /*0068*/ 	.word	0x00000001


	//----- nvinfo : EIATTR_CBANK_PARAM_SIZE
	.align		4
.L_21:
        /*006c*/ 	.byte	0x03, 0x19
        /*006e*/ 	.short	0x001c


	//----- nvinfo : EIATTR_PARAM_CBANK
	.align		4
        /*0070*/ 	.byte	0x04, 0x0a
        /*0072*/ 	.short	(.L_23 - .L_22)
	.align		4
.L_22:
        /*0074*/ 	.word	index@(.nv.constant0.triton_poi_fused_cat_78)
        /*0078*/ 	.short	0x0210
        /*007a*/ 	.short	0x001c


	//----- nvinfo : EIATTR_SW_WAR
	.align		4
.L_23:
        /*007c*/ 	.byte	0x04, 0x36
        /*007e*/ 	.short	(.L_25 - .L_24)
.L_24:
        /*0080*/ 	.word	0x00000008
.L_25:


//--------------------- .nv.callgraph             --------------------------
	.section	.nv.callgraph,"",@"SHT_CUDA_CALLGRAPH"
	.align	4
	.sectionentsize	8
	.align		4
        /*0000*/ 	.word	0x00000000
	.align		4
        /*0004*/ 	.word	0xffffffff
	.align		4
        /*0008*/ 	.word	0x00000000
	.align		4
        /*000c*/ 	.word	0xfffffffe
	.align		4
        /*0010*/ 	.word	0x00000000
	.align		4
        /*0014*/ 	.word	0xfffffffd
	.align		4
        /*0018*/ 	.word	0x00000000
	.align		4
        /*001c*/ 	.word	0xfffffffc


//--------------------- .text.triton_poi_fused_cat_78 --------------------------
	.section	.text.triton_poi_fused_cat_78,"ax",@progbits
	.align	128
        .global         triton_poi_fused_cat_78
        .type           triton_poi_fused_cat_78,@function
        .size           triton_poi_fused_cat_78,(.L_x_1 - triton_poi_fused_cat_78)
        .other          triton_poi_fused_cat_78,@"STO_CUDA_ENTRY STV_DEFAULT"
triton_poi_fused_cat_78:
.text.triton_poi_fused_cat_78:
[----:B------:R-:W0:Y:S02]  /*0000*/  LDC R1, c[0x0][0x28] ;  /* 0x00000a00ff017b82 */ /* 0x000e240000000800 */
[----:B------:R-:W1:Y:S01]  /*0010*/  S2R R0, SR_TID.X ;  /* 0x0000000000007919 */ /* 0x000e620000002100 */
[----:B------:R-:W2:Y:S01]  /*0020*/  LDC.64 R2, c[0x0][0x210] ;  /* 0x00008400ff027b82 */ /* 0x000ea20000000a00 */
[----:B------:R-:W-:Y:S01]  /*0030*/  IMAD.MOV.U32 R11, RZ, RZ, RZ ;  /* 0x000000ffff0b7224 */ /* 0x000fe200078e00ff */
[----:B------:R-:W-:Y:S01]  /*0040*/  ULDC.64 UR4, c[0x0][0x208] ;  /* 0x0000820000047ab9 */ /* 0x000fe20000000a00 */
[----:B------:R-:W3:Y:S05]  /*0050*/  S2R R9, SR_CTAID.X ;  /* 0x0000000000097919 */ /* 0x000eea0000002500 */
[----:B------:R-:W4:Y:S08]  /*0060*/  LDC.64 R4, c[0x0][0x218] ;  /* 0x00008600ff047b82 */ /* 0x000f300000000a00 */
[----:B------:R-:W5:Y:S01]  /*0070*/  LDC.64 R6, c[0x0][0x220] ;  /* 0x00008800ff067b82 */ /* 0x000f620000000a00 */
[----:B-1----:R-:W-:-:S05]  /*0080*/  LOP3.LUT R0, R0, 0x7f, RZ, 0xc0, !PT ;  /* 0x0000007f00007812 */ /* 0x002fca00078ec0ff */
[----:B---3--:R-:W-:-:S04]  /*0090*/  IMAD R9, R9, 0x80, R0 ;  /* 0x0000008009097824 */ /* 0x008fc800078e0200 */
[C---:B--2---:R-:W-:Y:S01]  /*00a0*/  IMAD.WIDE R2, R9.reuse, 0x4, R2 ;  /* 0x0000000409027825 */ /* 0x044fe200078e0202 */
[----:B------:R-:W-:-:S13]  /*00b0*/  ISETP.GE.AND P0, PT, R9, 0x800, PT ;  /* 0x000008000900780c */ /* 0x000fda0003f06270 */
[----:B------:R5:W2:Y:S01]  /*00c0*/  @!P0 LDG.E R11, desc[UR4][R2.64] ;  /* 0x00000004020b8981 */ /* 0x000aa2000c1e1900 */
[----:B------:R-:W-:-:S04]  /*00d0*/  SHF.R.S32.HI R0, RZ, 0x1f, R9 ;  /* 0x0000001fff007819 */ /* 0x000fc80000011409 */
[----:B------:R-:W-:-:S04]  /*00e0*/  LEA.HI R0, R0, R9, RZ, 0x9 ;  /* 0x0000000900007211 */ /* 0x000fc800078f48ff */
[----:B------:R-:W-:Y:S02]  /*00f0*/  LOP3.LUT R8, R0, 0xfffffe00, RZ, 0xc0, !PT ;  /* 0xfffffe0000087812 */ /* 0x000fe400078ec0ff */
[----:B------:R-:W-:Y:S02]  /*0100*/  SHF.R.S32.HI R0, RZ, 0x9, R0 ;  /* 0x00000009ff007819 */ /* 0x000fe40000011400 */
[----:B------:R-:W-:-:S05]  /*0110*/  IADD3 R9, R9, -R8, RZ ;  /* 0x8000000809097210 */ /* 0x000fca0007ffe0ff */
[----:B------:R-:W-:-:S04]  /*0120*/  IMAD R9, R0, 0x4800, R9 ;  /* 0x0000480000097824 */ /* 0x000fc800078e0209 */
[----:B----4-:R-:W-:-:S04]  /*0130*/  IMAD.WIDE R4, R9, 0x4, R4 ;  /* 0x0000000409047825 */ /* 0x010fc800078e0204 */
[----:B------:R-:W-:-:S04]  /*0140*/  IMAD.IADD R9, R8, 0x1, R9 ;  /* 0x0000000108097824 */ /* 0x000fc800078e0209 */
[----:B-----5:R-:W-:Y:S01]  /*0150*/  IMAD.WIDE R2, R9, 0x4, R6 ;  /* 0x0000000409027825 */ /* 0x020fe200078e0206 */
[----:B--2---:R1:W-:Y:S01]  /*0160*/  @!P0 STG.E desc[UR4][R4.64], R11 ;  /* 0x0000000b04008986 */ /* 0x0043e2000c101904 */
[----:B------:R-:W-:Y:S05]  /*0170*/  @P0 EXIT ;  /* 0x000000000000094d */ /* 0x000fea0003800000 */
[----:B------:R-:W-:Y:S01]  /*0180*/  STG.E desc[UR4][R2.64], R11 ;  /* 0x0000000b02007986 */ /* 0x000fe2000c101904 */
[----:B------:R-:W-:Y:S05]  /*0190*/  EXIT ;  /* 0x000000000000794d */ /* 0x000fea0003800000 */
.L_x_0:
[----:B------:R-:W-:-:S00]  /*01a0*/  BRA `(.L_x_0) ;  /* 0xfffffffc00fc7947 */ /* 0x000fc0000383ffff */
[----:B------:R-:W-:-:S00]  /*01b0*/  NOP ;  /* 0x0000000000007918 */ /* 0x000fc00000000000 */
        /* <DEDUP_REMOVED lines=12> */
.L_x_1:


//--------------------- .nv.constant0.triton_poi_fused_cat_78 --------------------------
	.section	.nv.constant0.triton_poi_fused_cat_78,"a",@progbits
	.sectionflags	@""
	.align	4
.nv.constant0.triton_poi_fused_cat_78:
	.zero		556
